//
// Generated by NVIDIA NVVM Compiler
//
// Compiler Build ID: CL-36424714
// Cuda compilation tools, release 13.0, V13.0.88
// Based on NVVM 20.0.0
//

.version 9.0
.target sm_100
.address_size 64

	// .globl	_Z10areaFilterPiS_iiPA3_i

.visible .entry _Z10areaFilterPiS_iiPA3_i(
	.param .u64 .ptr .align 1 _Z10areaFilterPiS_iiPA3_i_param_0,
	.param .u64 .ptr .align 1 _Z10areaFilterPiS_iiPA3_i_param_1,
	.param .u32 _Z10areaFilterPiS_iiPA3_i_param_2,
	.param .u32 _Z10areaFilterPiS_iiPA3_i_param_3,
	.param .u64 .ptr .align 1 _Z10areaFilterPiS_iiPA3_i_param_4
)
{
	.reg .pred 	%p<18>;
	.reg .b32 	%r<169>;
	.reg .b64 	%rd<25>;

	ld.param.u64 	%rd2, [_Z10areaFilterPiS_iiPA3_i_param_0];
	ld.param.u64 	%rd3, [_Z10areaFilterPiS_iiPA3_i_param_1];
	ld.param.u32 	%r74, [_Z10areaFilterPiS_iiPA3_i_param_2];
	ld.param.u32 	%r75, [_Z10areaFilterPiS_iiPA3_i_param_3];
	cvta.to.global.u64 	%rd1, %rd3;
	mov.u32 	%r1, %ctaid.x;
	mov.u32 	%r2, %tid.x;
	setp.gt.s32 	%p1, %r2, %r74;
	add.s32 	%r3, %r2, -1;
	mov.b32 	%r165, 0;
	mov.u32 	%r166, %r165;
	mov.u32 	%r167, %r165;
	mov.u32 	%r168, %r165;
	@%p1 bra 	$L__BB0_8;
	add.s32 	%r78, %r1, -1;
	mul.lo.s32 	%r4, %r78, %r74;
	or.b32  	%r79, %r3, %r78;
	setp.lt.s32 	%p2, %r79, 0;
	mov.b32 	%r165, 0;
	@%p2 bra 	$L__BB0_3;
	add.s32 	%r81, %r3, %r4;
	mul.lo.s32 	%r82, %r81, 3;
	mul.wide.s32 	%rd4, %r82, 4;
	add.s64 	%rd5, %rd1, %rd4;
	ld.global.u32 	%r165, [%rd5];
	ld.global.u32 	%r166, [%rd5+4];
	ld.global.u32 	%r167, [%rd5+8];
	mov.b32 	%r168, 1;
$L__BB0_3:
	setp.ge.u32 	%p3, %r2, %r74;
	@%p3 bra 	$L__BB0_8;
	setp.eq.s32 	%p4, %r1, 0;
	@%p4 bra 	$L__BB0_6;
	add.s32 	%r83, %r2, %r4;
	mul.lo.s32 	%r84, %r83, 3;
	mul.wide.s32 	%rd6, %r84, 4;
	add.s64 	%rd7, %rd1, %rd6;
	ld.global.u32 	%r85, [%rd7];
	shl.b32 	%r86, %r85, 1;
	add.s32 	%r165, %r86, %r165;
	ld.global.u32 	%r87, [%rd7+4];
	shl.b32 	%r88, %r87, 1;
	add.s32 	%r166, %r88, %r166;
	ld.global.u32 	%r89, [%rd7+8];
	shl.b32 	%r90, %r89, 1;
	add.s32 	%r167, %r90, %r167;
	or.b32  	%r168, %r168, 2;
$L__BB0_6:
	setp.eq.s32 	%p5, %r1, 0;
	add.s32 	%r20, %r2, 1;
	setp.ge.u32 	%p6, %r20, %r74;
	or.pred  	%p7, %p6, %p5;
	@%p7 bra 	$L__BB0_8;
	add.s32 	%r91, %r20, %r4;
	mul.lo.s32 	%r92, %r91, 3;
	mul.wide.s32 	%rd8, %r92, 4;
	add.s64 	%rd9, %rd1, %rd8;
	ld.global.u32 	%r93, [%rd9];
	add.s32 	%r165, %r93, %r165;
	ld.global.u32 	%r94, [%rd9+4];
	add.s32 	%r166, %r94, %r166;
	ld.global.u32 	%r95, [%rd9+8];
	add.s32 	%r167, %r95, %r167;
	add.s32 	%r168, %r168, 1;
$L__BB0_8:
	setp.ge.s32 	%p8, %r1, %r75;
	@%p8 bra 	$L__BB0_22;
	setp.gt.s32 	%p9, %r2, %r74;
	@%p9 bra 	$L__BB0_15;
	mul.lo.s32 	%r29, %r1, %r74;
	setp.eq.s32 	%p10, %r2, 0;
	mov.u32 	%r156, %r168;
	@%p10 bra 	$L__BB0_12;
	add.s32 	%r96, %r3, %r29;
	mul.lo.s32 	%r97, %r96, 3;
	mul.wide.u32 	%rd10, %r97, 4;
	add.s64 	%rd11, %rd1, %rd10;
	ld.global.u32 	%r98, [%rd11];
	shl.b32 	%r99, %r98, 1;
	add.s32 	%r165, %r99, %r165;
	ld.global.u32 	%r100, [%rd11+4];
	shl.b32 	%r101, %r100, 1;
	add.s32 	%r166, %r101, %r166;
	ld.global.u32 	%r102, [%rd11+8];
	shl.b32 	%r103, %r102, 1;
	add.s32 	%r167, %r103, %r167;
	add.s32 	%r156, %r168, 2;
	mov.u32 	%r168, %r156;
$L__BB0_12:
	setp.ge.u32 	%p11, %r2, %r74;
	@%p11 bra 	$L__BB0_15;
	add.s32 	%r104, %r2, %r29;
	mul.lo.s32 	%r38, %r104, 3;
	mul.wide.u32 	%rd12, %r38, 4;
	add.s64 	%rd13, %rd1, %rd12;
	ld.global.u32 	%r105, [%rd13];
	shl.b32 	%r106, %r105, 2;
	add.s32 	%r165, %r106, %r165;
	ld.global.u32 	%r107, [%rd13+4];
	shl.b32 	%r108, %r107, 2;
	add.s32 	%r166, %r108, %r166;
	ld.global.u32 	%r109, [%rd13+8];
	shl.b32 	%r110, %r109, 2;
	add.s32 	%r167, %r110, %r167;
	add.s32 	%r168, %r156, 4;
	add.s32 	%r111, %r2, 1;
	setp.ge.u32 	%p12, %r111, %r74;
	@%p12 bra 	$L__BB0_15;
	add.s32 	%r112, %r38, 3;
	mul.wide.u32 	%rd14, %r112, 4;
	add.s64 	%rd15, %rd1, %rd14;
	ld.global.u32 	%r113, [%rd15];
	shl.b32 	%r114, %r113, 1;
	add.s32 	%r165, %r114, %r165;
	ld.global.u32 	%r115, [%rd15+4];
	shl.b32 	%r116, %r115, 1;
	add.s32 	%r166, %r116, %r166;
	ld.global.u32 	%r117, [%rd15+8];
	shl.b32 	%r118, %r117, 1;
	add.s32 	%r167, %r118, %r167;
	add.s32 	%r168, %r156, 6;
$L__BB0_15:
	add.s32 	%r51, %r1, 1;
	setp.ge.u32 	%p13, %r51, %r75;
	@%p13 bra 	$L__BB0_22;
	setp.gt.s32 	%p14, %r2, %r74;
	@%p14 bra 	$L__BB0_22;
	mul.lo.s32 	%r52, %r51, %r74;
	setp.eq.s32 	%p15, %r2, 0;
	mov.u32 	%r164, %r168;
	@%p15 bra 	$L__BB0_19;
	add.s32 	%r119, %r3, %r52;
	mul.lo.s32 	%r120, %r119, 3;
	mul.wide.u32 	%rd16, %r120, 4;
	add.s64 	%rd17, %rd1, %rd16;
	ld.global.u32 	%r121, [%rd17];
	add.s32 	%r165, %r121, %r165;
	ld.global.u32 	%r122, [%rd17+4];
	add.s32 	%r166, %r122, %r166;
	ld.global.u32 	%r123, [%rd17+8];
	add.s32 	%r167, %r123, %r167;
	add.s32 	%r164, %r168, 1;
	mov.u32 	%r168, %r164;
$L__BB0_19:
	setp.ge.u32 	%p16, %r2, %r74;
	@%p16 bra 	$L__BB0_22;
	add.s32 	%r124, %r2, %r52;
	mul.lo.s32 	%r61, %r124, 3;
	mul.wide.u32 	%rd18, %r61, 4;
	add.s64 	%rd19, %rd1, %rd18;
	ld.global.u32 	%r125, [%rd19];
	shl.b32 	%r126, %r125, 1;
	add.s32 	%r165, %r126, %r165;
	ld.global.u32 	%r127, [%rd19+4];
	shl.b32 	%r128, %r127, 1;
	add.s32 	%r166, %r128, %r166;
	ld.global.u32 	%r129, [%rd19+8];
	shl.b32 	%r130, %r129, 1;
	add.s32 	%r167, %r130, %r167;
	add.s32 	%r168, %r164, 2;
	add.s32 	%r131, %r2, 1;
	setp.ge.u32 	%p17, %r131, %r74;
	@%p17 bra 	$L__BB0_22;
	add.s32 	%r132, %r61, 3;
	mul.wide.u32 	%rd20, %r132, 4;
	add.s64 	%rd21, %rd1, %rd20;
	ld.global.u32 	%r133, [%rd21];
	add.s32 	%r165, %r133, %r165;
	ld.global.u32 	%r134, [%rd21+4];
	add.s32 	%r166, %r134, %r166;
	ld.global.u32 	%r135, [%rd21+8];
	add.s32 	%r167, %r135, %r167;
	add.s32 	%r168, %r164, 3;
$L__BB0_22:
	cvta.to.global.u64 	%rd22, %rd2;
	mad.lo.s32 	%r136, %r74, %r1, %r2;
	mul.lo.s32 	%r137, %r136, 3;
	div.s32 	%r138, %r165, %r168;
	mul.wide.s32 	%rd23, %r137, 4;
	add.s64 	%rd24, %rd22, %rd23;
	st.global.u32 	[%rd24], %r138;
	div.s32 	%r139, %r166, %r168;
	st.global.u32 	[%rd24+4], %r139;
	div.s32 	%r140, %r167, %r168;
	st.global.u32 	[%rd24+8], %r140;
	ret;

}
	// .globl	_Z11pointFilterPiS_iif
.visible .entry _Z11pointFilterPiS_iif(
	.param .u64 .ptr .align 1 _Z11pointFilterPiS_iif_param_0,
	.param .u64 .ptr .align 1 _Z11pointFilterPiS_iif_param_1,
	.param .u32 _Z11pointFilterPiS_iif_param_2,
	.param .u32 _Z11pointFilterPiS_iif_param_3,
	.param .f32 _Z11pointFilterPiS_iif_param_4
)
{
	.reg .b32 	%r<12>;
	.reg .b32 	%f<11>;
	.reg .b64 	%rd<8>;
	.reg .b64 	%fd<9>;

	ld.param.u64 	%rd1, [_Z11pointFilterPiS_iif_param_0];
	ld.param.u64 	%rd2, [_Z11pointFilterPiS_iif_param_1];
	ld.param.u32 	%r1, [_Z11pointFilterPiS_iif_param_2];
	ld.param.f32 	%f1, [_Z11pointFilterPiS_iif_param_4];
	cvta.to.global.u64 	%rd3, %rd1;
	cvta.to.global.u64 	%rd4, %rd2;
	mov.u32 	%r2, %ctaid.x;
	mov.u32 	%r3, %tid.x;
	mad.lo.s32 	%r4, %r1, %r2, %r3;
	mul.lo.s32 	%r5, %r4, 3;
	mul.wide.s32 	%rd5, %r5, 4;
	add.s64 	%rd6, %rd4, %rd5;
	ld.global.u32 	%r6, [%rd6];
	ld.global.u32 	%r7, [%rd6+4];
	ld.global.u32 	%r8, [%rd6+8];
	cvt.f64.f32 	%fd1, %f1;
	cvt.rn.f64.s32 	%fd2, %r6;
	cvt.rn.f64.s32 	%fd3, %r7;
	mul.f64 	%fd4, %fd3, 0d3FE2E147AE147AE1;
	fma.rn.f64 	%fd5, %fd2, 0d3FD3333333333333, %fd4;
	cvt.rn.f64.s32 	%fd6, %r8;
	fma.rn.f64 	%fd7, %fd6, 0d3FBC28F5C28F5C29, %fd5;
	mul.f64 	%fd8, %fd7, %fd1;
	cvt.rn.f32.f64 	%f2, %fd8;
	mov.f32 	%f3, 0f3F800000;
	sub.f32 	%f4, %f3, %f1;
	cvt.rn.f32.s32 	%f5, %r6;
	fma.rn.f32 	%f6, %f4, %f5, %f2;
	cvt.rzi.s32.f32 	%r9, %f6;
	add.s64 	%rd7, %rd3, %rd5;
	st.global.u32 	[%rd7], %r9;
	cvt.rn.f32.s32 	%f7, %r7;
	fma.rn.f32 	%f8, %f4, %f7, %f2;
	cvt.rzi.s32.f32 	%r10, %f8;
	st.global.u32 	[%rd7+4], %r10;
	cvt.rn.f32.s32 	%f9, %r8;
	fma.rn.f32 	%f10, %f4, %f9, %f2;
	cvt.rzi.s32.f32 	%r11, %f10;
	st.global.u32 	[%rd7+8], %r11;
	ret;

}


// ===== COMPILED SASS (sm_100) =====

	.target	sm_100

	.elftype	@"ET_EXEC"


//--------------------- .note.nv.tkinfo           --------------------------
	.section	.note.nv.tkinfo,"",@"SHT_NOTE"
	.sectionflags	@"SHF_NOTE_NV_TKINFO"
	.tkinfo
        /*0018*/ 	.word	0x00000002
        /*0030*/ 	.string	""
        /*0030*/ 	.string	"ptxas"
        /*0030*/ 	.string	"Cuda compilation tools, release 13.0, V13.0.88"
        /*0030*/ 	.string	"Build cuda_13.0.r13.0/compiler.36424714_0"
        /*0030*/ 	.string	"-arch sm_100 -m 64 "



//--------------------- .note.nv.cuinfo           --------------------------
	.section	.note.nv.cuinfo,"",@"SHT_NOTE"
	.sectionflags	@"SHF_NOTE_NV_CUINFO"
        /*0018*/ 	.short	0x0002
        /*001a*/ 	.short	0x0064
        /*001c*/ 	.short	0x0082
	.zero		2


//--------------------- .nv.info                  --------------------------
	.section	.nv.info,"",@"SHT_CUDA_INFO"
	.align	4


	//----- nvinfo : EIATTR_REGCOUNT
	.align		4
        /*0000*/ 	.byte	0x04, 0x2f
        /*0002*/ 	.short	(.L_1 - .L_0)
	.align		4
.L_0:
        /*0004*/ 	.word	index@(_Z10areaFilterPiS_iiPA3_i)
        /*0008*/ 	.word	0x00000016


	//----- nvinfo : EIATTR_FRAME_SIZE
	.align		4
.L_1:
        /*000c*/ 	.byte	0x04, 0x11
        /*000e*/ 	.short	(.L_3 - .L_2)
	.align		4
.L_2:
        /*0010*/ 	.word	index@(_Z10areaFilterPiS_iiPA3_i)
        /*0014*/ 	.word	0x00000000


	//----- nvinfo : EIATTR_REGCOUNT
	.align		4
.L_3:
        /*0018*/ 	.byte	0x04, 0x2f
        /*001a*/ 	.short	(.L_5 - .L_4)
	.align		4
.L_4:
        /*001c*/ 	.word	index@(_Z11pointFilterPiS_iif)
        /*0020*/ 	.word	0x00000010


	//----- nvinfo : EIATTR_FRAME_SIZE
	.align		4
.L_5:
        /*0024*/ 	.byte	0x04, 0x11
        /*0026*/ 	.short	(.L_7 - .L_6)
	.align		4
.L_6:
        /*0028*/ 	.word	index@(_Z11pointFilterPiS_iif)
        /*002c*/ 	.word	0x00000000


	//----- nvinfo : EIATTR_MIN_STACK_SIZE
	.align		4
.L_7:
        /*0030*/ 	.byte	0x04, 0x12
        /*0032*/ 	.short	(.L_9 - .L_8)
	.align		4
.L_8:
        /*0034*/ 	.word	index@(_Z11pointFilterPiS_iif)
        /*0038*/ 	.word	0x00000000


	//----- nvinfo : EIATTR_MIN_STACK_SIZE
	.align		4
.L_9:
        /*003c*/ 	.byte	0x04, 0x12
        /*003e*/ 	.short	(.L_11 - .L_10)
	.align		4
.L_10:
        /*0040*/ 	.word	index@(_Z10areaFilterPiS_iiPA3_i)
        /*0044*/ 	.word	0x00000000
.L_11:


//--------------------- .nv.compat                --------------------------
	.section	.nv.compat,"",@"SHT_CUDA_COMPAT_INFO"
	.align	4
        /*0000*/ 	.byte	0x02, 0x09, 0x00, 0x00, 0x02, 0x02, 0x01, 0x00, 0x02, 0x05, 0x05, 0x00, 0x03, 0x07, 0x01, 0x01
        /*0010*/ 	.byte	0x02, 0x03, 0x00, 0x00, 0x02, 0x06, 0x01, 0x00, 0x04, 0x0b, 0x08, 0x00, 0x01, 0x00, 0x00, 0x00
        /*0020*/ 	.byte	0x00, 0x00, 0x00, 0x00


//--------------------- .nv.info._Z11pointFilterPiS_iif --------------------------
	.section	.nv.info._Z11pointFilterPiS_iif,"",@"SHT_CUDA_INFO"
	.sectionflags	@""
	.align	4


	//----- nvinfo : EIATTR_CUDA_API_VERSION
	.align		4
        /*0000*/ 	.byte	0x04, 0x37
        /*0002*/ 	.short	(.L_13 - .L_12)
.L_12:
        /*0004*/ 	.word	0x00000082


	//----- nvinfo : EIATTR_KPARAM_INFO
	.align		4
.L_13:
        /*0008*/ 	.byte	0x04, 0x17
        /*000a*/ 	.short	(.L_15 - .L_14)
.L_14:
        /*000c*/ 	.word	0x00000000
        /*0010*/ 	.short	0x0004
        /*0012*/ 	.short	0x0018
        /*0014*/ 	.byte	0x00, 0xf0, 0x11, 0x00


	//----- nvinfo : EIATTR_KPARAM_INFO
	.align		4
.L_15:
        /*0018*/ 	.byte	0x04, 0x17
        /*001a*/ 	.short	(.L_17 - .L_16)
.L_16:
        /*001c*/ 	.word	0x00000000
        /*0020*/ 	.short	0x0003
        /*0022*/ 	.short	0x0014
        /*0024*/ 	.byte	0x00, 0xf0, 0x11, 0x00


	//----- nvinfo : EIATTR_KPARAM_INFO
	.align		4
.L_17:
        /*0028*/ 	.byte	0x04, 0x17
        /*002a*/ 	.short	(.L_19 - .L_18)
.L_18:
        /*002c*/ 	.word	0x00000000
        /*0030*/ 	.short	0x0002
        /*0032*/ 	.short	0x0010
        /*0034*/ 	.byte	0x00, 0xf0, 0x11, 0x00


	//----- nvinfo : EIATTR_KPARAM_INFO
	.align		4
.L_19:
        /*0038*/ 	.byte	0x04, 0x17
        /*003a*/ 	.short	(.L_21 - .L_20)
.L_20:
        /*003c*/ 	.word	0x00000000
        /*0040*/ 	.short	0x0001
        /*0042*/ 	.short	0x0008
        /*0044*/ 	.byte	0x00, 0xf5, 0x21, 0x00


	//----- nvinfo : EIATTR_KPARAM_INFO
	.align		4
.L_21:
        /*0048*/ 	.byte	0x04, 0x17
        /*004a*/ 	.short	(.L_23 - .L_22)
.L_22:
        /*004c*/ 	.word	0x00000000
        /*0050*/ 	.short	0x0000
        /*0052*/ 	.short	0x0000
        /*0054*/ 	.byte	0x00, 0xf5, 0x21, 0x00


	//----- nvinfo : EIATTR_SPARSE_MMA_MASK
	.align		4
.L_23:
        /*0058*/ 	.byte	0x03, 0x50
        /*005a*/ 	.short	0x0000


	//----- nvinfo : EIATTR_MAXREG_COUNT
	.align		4
        /*005c*/ 	.byte	0x03, 0x1b
        /*005e*/ 	.short	0x00ff


	//----- nvinfo : EIATTR_MERCURY_ISA_VERSION
	.align		4
        /*0060*/ 	.byte	0x03, 0x5f
        /*0062*/ 	.short	0x0101


	//----- nvinfo : EIATTR_VRC_CTA_INIT_COUNT
	.align		4
        /*0064*/ 	.byte	0x02, 0x4a
	.zero		1
	.zero		1


	//----- nvinfo : EIATTR_EXIT_INSTR_OFFSETS
	.align		4
        /*0068*/ 	.byte	0x04, 0x1c
        /*006a*/ 	.short	(.L_25 - .L_24)


	//   ....[0]....
.L_24:
        /*006c*/ 	.word	0x000002b0


	//----- nvinfo : EIATTR_CBANK_PARAM_SIZE
	.align		4
.L_25:
        /*0070*/ 	.byte	0x03, 0x19
        /*0072*/ 	.short	0x001c


	//----- nvinfo : EIATTR_PARAM_CBANK
	.align		4
        /*0074*/ 	.byte	0x04, 0x0a
        /*0076*/ 	.short	(.L_27 - .L_26)
	.align		4
.L_26:
        /*0078*/ 	.word	index@(.nv.constant0._Z11pointFilterPiS_iif)
        /*007c*/ 	.short	0x0380
        /*007e*/ 	.short	0x001c


	//----- nvinfo : EIATTR_SW_WAR
	.align		4
.L_27:
        /*0080*/ 	.byte	0x04, 0x36
        /*0082*/ 	.short	(.L_29 - .L_28)
.L_28:
        /*0084*/ 	.word	0x00000008
.L_29:


//--------------------- .nv.info._Z10areaFilterPiS_iiPA3_i --------------------------
	.section	.nv.info._Z10areaFilterPiS_iiPA3_i,"",@"SHT_CUDA_INFO"
	.sectionflags	@""
	.align	4


	//----- nvinfo : EIATTR_CUDA_API_VERSION
	.align		4
        /*0000*/ 	.byte	0x04, 0x37
        /*0002*/ 	.short	(.L_31 - .L_30)
.L_30:
        /*0004*/ 	.word	0x00000082


	//----- nvinfo : EIATTR_KPARAM_INFO
	.align		4
.L_31:
        /*0008*/ 	.byte	0x04, 0x17
        /*000a*/ 	.short	(.L_33 - .L_32)
.L_32:
        /*000c*/ 	.word	0x00000000
        /*0010*/ 	.short	0x0004
        /*0012*/ 	.short	0x0018
        /*0014*/ 	.byte	0x00, 0xf5, 0x21, 0x00


	//----- nvinfo : EIATTR_KPARAM_INFO
	.align		4
.L_33:
        /*0018*/ 	.byte	0x04, 0x17
        /*001a*/ 	.short	(.L_35 - .L_34)
.L_34:
        /*001c*/ 	.word	0x00000000
        /*0020*/ 	.short	0x0003
        /*0022*/ 	.short	0x0014
        /*0024*/ 	.byte	0x00, 0xf0, 0x11, 0x00


	//----- nvinfo : EIATTR_KPARAM_INFO
	.align		4
.L_35:
        /*0028*/ 	.byte	0x04, 0x17
        /*002a*/ 	.short	(.L_37 - .L_36)
.L_36:
        /*002c*/ 	.word	0x00000000
        /*0030*/ 	.short	0x0002
        /*0032*/ 	.short	0x0010
        /*0034*/ 	.byte	0x00, 0xf0, 0x11, 0x00


	//----- nvinfo : EIATTR_KPARAM_INFO
	.align		4
.L_37:
        /*0038*/ 	.byte	0x04, 0x17
        /*003a*/ 	.short	(.L_39 - .L_38)
.L_38:
        /*003c*/ 	.word	0x00000000
        /*0040*/ 	.short	0x0001
        /*0042*/ 	.short	0x0008
        /*0044*/ 	.byte	0x00, 0xf5, 0x21, 0x00


	//----- nvinfo : EIATTR_KPARAM_INFO
	.align		4
.L_39:
        /*0048*/ 	.byte	0x04, 0x17
        /*004a*/ 	.short	(.L_41 - .L_40)
.L_40:
        /*004c*/ 	.word	0x00000000
        /*0050*/ 	.short	0x0000
        /*0052*/ 	.short	0x0000
        /*0054*/ 	.byte	0x00, 0xf5, 0x21, 0x00


	//----- nvinfo : EIATTR_SPARSE_MMA_MASK
	.align		4
.L_41:
        /*0058*/ 	.byte	0x03, 0x50
        /*005a*/ 	.short	0x0000


	//----- nvinfo : EIATTR_MAXREG_COUNT
	.align		4
        /*005c*/ 	.byte	0x03, 0x1b
        /*005e*/ 	.short	0x00ff


	//----- nvinfo : EIATTR_MERCURY_ISA_VERSION
	.align		4
        /*0060*/ 	.byte	0x03, 0x5f
        /*0062*/ 	.short	0x0101


	//----- nvinfo : EIATTR_VRC_CTA_INIT_COUNT
	.align		4
        /*0064*/ 	.byte	0x02, 0x4a
	.zero		1
	.zero		1


	//----- nvinfo : EIATTR_EXIT_INSTR_OFFSETS
	.align		4
        /*0068*/ 	.byte	0x04, 0x1c
        /*006a*/ 	.short	(.L_43 - .L_42)


	//   ....[0]....
.L_42:
        /*006c*/ 	.word	0x00000cb0


	//----- nvinfo : EIATTR_CRS_STACK_SIZE
	.align		4
.L_43:
        /*0070*/ 	.byte	0x04, 0x1e
        /*0072*/ 	.short	(.L_45 - .L_44)
.L_44:
        /*0074*/ 	.word	0x00000000


	//----- nvinfo : EIATTR_CBANK_PARAM_SIZE
	.align		4
.L_45:
        /*0078*/ 	.byte	0x03, 0x19
        /*007a*/ 	.short	0x0020


	//----- nvinfo : EIATTR_PARAM_CBANK
	.align		4
        /*007c*/ 	.byte	0x04, 0x0a
        /*007e*/ 	.short	(.L_47 - .L_46)
	.align		4
.L_46:
        /*0080*/ 	.word	index@(.nv.constant0._Z10areaFilterPiS_iiPA3_i)
        /*0084*/ 	.short	0x0380
        /*0086*/ 	.short	0x0020


	//----- nvinfo : EIATTR_SW_WAR
	.align		4
.L_47:
        /*0088*/ 	.byte	0x04, 0x36
        /*008a*/ 	.short	(.L_49 - .L_48)
.L_48:
        /*008c*/ 	.word	0x00000008
.L_49:


//--------------------- .nv.callgraph             --------------------------
	.section	.nv.callgraph,"",@"SHT_CUDA_CALLGRAPH"
	.align	4
	.sectionentsize	8
	.align		4
        /*0000*/ 	.word	0x00000000
	.align		4
        /*0004*/ 	.word	0xffffffff
	.align		4
        /*0008*/ 	.word	0x00000000
	.align		4
        /*000c*/ 	.word	0xfffffffe
	.align		4
        /*0010*/ 	.word	0x00000000
	.align		4
        /*0014*/ 	.word	0xfffffffd
	.align		4
        /*0018*/ 	.word	0x00000000
	.align		4
        /*001c*/ 	.word	0xfffffffc


//--------------------- .text._Z11pointFilterPiS_iif --------------------------
	.section	.text._Z11pointFilterPiS_iif,"ax",@progbits
	.align	128
        .global         _Z11pointFilterPiS_iif
        .type           _Z11pointFilterPiS_iif,@function
        .size           _Z11pointFilterPiS_iif,(.L_x_14 - _Z11pointFilterPiS_iif)
        .other          _Z11pointFilterPiS_iif,@"STO_CUDA_ENTRY STV_DEFAULT"
_Z11pointFilterPiS_iif:
.text._Z11pointFilterPiS_iif:
[----:B------:R-:W-:Y:S01]  /*0000*/  LDC R1, c[0x0][0x37c] ;  /* 0x0000df00ff017b82 */ /* 0x000fe20000000800 */
[----:B------:R-:W0:Y:S07]  /*0010*/  S2R R0, SR_TID.X ;  /* 0x0000000000007919 */ /* 0x000e2e0000002100 */
[----:B------:R-:W0:Y:S01]  /*0020*/  S2UR UR6, SR_CTAID.X ;  /* 0x00000000000679c3 */ /* 0x000e220000002500 */
[----:B------:R-:W1:Y:S07]  /*0030*/  LDCU.64 UR4, c[0x0][0x358] ;  /* 0x00006b00ff0477ac */ /* 0x000e6e0008000a00 */
[----:B------:R-:W0:Y:S08]  /*0040*/  LDC R5, c[0x0][0x390] ;  /* 0x0000e400ff057b82 */ /* 0x000e300000000800 */
[----:B------:R-:W2:Y:S08]  /*0050*/  LDC.64 R2, c[0x0][0x388] ;  /* 0x0000e200ff027b82 */ /* 0x000eb00000000a00 */
[----:B------:R-:W3:Y:S01]  /*0060*/  LDC R13, c[0x0][0x398] ;  /* 0x0000e600ff0d7b82 */ /* 0x000ee20000000800 */
[----:B0-----:R-:W-:-:S05]  /*0070*/  IMAD R0, R5, UR6, R0 ;  /* 0x0000000605007c24 */ /* 0x001fca000f8e0200 */
[----:B------:R-:W-:-:S05]  /*0080*/  LEA R0, R0, R0, 0x1 ;  /* 0x0000000000007211 */ /* 0x000fca00078e08ff */
[----:B--2---:R-:W-:-:S05]  /*0090*/  IMAD.WIDE R2, R0, 0x4, R2 ;  /* 0x0000000400027825 */ /* 0x004fca00078e0202 */
[----:B-1----:R-:W2:Y:S04]  /*00a0*/  LDG.E R11, desc[UR4][R2.64+0x4] ;  /* 0x00000404020b7981 */ /* 0x002ea8000c1e1900 */
[----:B------:R-:W4:Y:S04]  /*00b0*/  LDG.E R10, desc[UR4][R2.64] ;  /* 0x00000004020a7981 */ /* 0x000f28000c1e1900 */
[----:B------:R0:W5:Y:S01]  /*00c0*/  LDG.E R12, desc[UR4][R2.64+0x8] ;  /* 0x00000804020c7981 */ /* 0x000162000c1e1900 */
[----:B------:R-:W-:Y:S01]  /*00d0*/  UMOV UR6, 0xae147ae1 ;  /* 0xae147ae100067882 */ /* 0x000fe20000000000 */
[----:B------:R-:W-:Y:S01]  /*00e0*/  UMOV UR7, 0x3fe2e147 ;  /* 0x3fe2e14700077882 */ /* 0x000fe20000000000 */
[----:B0-----:R-:W0:Y:S02]  /*00f0*/  LDC.64 R2, c[0x0][0x380] ;  /* 0x0000e000ff027b82 */ /* 0x001e240000000a00 */
[----:B0-----:R-:W-:Y:S01]  /*0100*/  IMAD.WIDE R2, R0, 0x4, R2 ;  /* 0x0000000400027825 */ /* 0x001fe200078e0202 */
[----:B--2---:R0:W1:Y:S08]  /*0110*/  I2F.F64 R6, R11 ;  /* 0x0000000b00067312 */ /* 0x0040700000201c00 */
[----:B----4-:R2:W4:Y:S01]  /*0120*/  I2F.F64 R4, R10 ;  /* 0x0000000a00047312 */ /* 0x0105220000201c00 */
[----:B0-----:R-:W-:Y:S01]  /*0130*/  I2FP.F32.S32 R11, R11 ;  /* 0x0000000b000b7245 */ /* 0x001fe20000201400 */
[----:B-1----:R-:W-:-:S06]  /*0140*/  DMUL R6, R6, UR6 ;  /* 0x0000000606067c28 */ /* 0x002fcc0008000000 */
[----:B-----5:R-:W0:Y:S01]  /*0150*/  I2F.F64 R8, R12 ;  /* 0x0000000c00087312 */ /* 0x020e220000201c00 */
[----:B------:R-:W-:Y:S01]  /*0160*/  UMOV UR6, 0x33333333 ;  /* 0x3333333300067882 */ /* 0x000fe20000000000 */
[----:B------:R-:W-:Y:S01]  /*0170*/  UMOV UR7, 0x3fd33333 ;  /* 0x3fd3333300077882 */ /* 0x000fe20000000000 */
[----:B--2---:R-:W-:Y:S01]  /*0180*/  I2FP.F32.S32 R10, R10 ;  /* 0x0000000a000a7245 */ /* 0x004fe20000201400 */
[----:B----4-:R-:W-:Y:S01]  /*0190*/  DFMA R6, R4, UR6, R6 ;  /* 0x0000000604067c2b */ /* 0x010fe20008000006 */
[----:B------:R-:W-:-:S03]  /*01a0*/  UMOV UR6, 0xc28f5c29 ;  /* 0xc28f5c2900067882 */ /* 0x000fc60000000000 */
[----:B---3--:R-:W1:Y:S01]  /*01b0*/  F2F.F64.F32 R4, R13 ;  /* 0x0000000d00047310 */ /* 0x008e620000201800 */
[----:B------:R-:W-:-:S03]  /*01c0*/  UMOV UR7, 0x3fbc28f5 ;  /* 0x3fbc28f500077882 */ /* 0x000fc60000000000 */
[----:B0-----:R-:W-:-:S08]  /*01d0*/  DFMA R6, R8, UR6, R6 ;  /* 0x0000000608067c2b */ /* 0x001fd00008000006 */
[----:B-1----:R-:W-:Y:S01]  /*01e0*/  DMUL R4, R4, R6 ;  /* 0x0000000604047228 */ /* 0x002fe20000000000 */
[----:B------:R-:W-:Y:S01]  /*01f0*/  FADD R7, -R13, 1 ;  /* 0x3f8000000d077421 */ /* 0x000fe20000000100 */
[----:B------:R-:W-:-:S08]  /*0200*/  I2FP.F32.S32 R13, R12 ;  /* 0x0000000c000d7245 */ /* 0x000fd00000201400 */
[----:B------:R-:W0:Y:S02]  /*0210*/  F2F.F32.F64 R4, R4 ;  /* 0x0000000400047310 */ /* 0x000e240000301000 */
[C-C-:B0-----:R-:W-:Y:S01]  /*0220*/  FFMA R11, R7.reuse, R11, R4.reuse ;  /* 0x0000000b070b7223 */ /* 0x141fe20000000004 */
[C-C-:B------:R-:W-:Y:S01]  /*0230*/  FFMA R13, R7.reuse, R13, R4.reuse ;  /* 0x0000000d070d7223 */ /* 0x140fe20000000004 */
[----:B------:R-:W-:-:S04]  /*0240*/  FFMA R10, R7, R10, R4 ;  /* 0x0000000a070a7223 */ /* 0x000fc80000000004 */
[----:B------:R-:W0:Y:S08]  /*0250*/  F2I.TRUNC.NTZ R9, R10 ;  /* 0x0000000a00097305 */ /* 0x000e30000020f100 */
[----:B------:R-:W1:Y:S01]  /*0260*/  F2I.TRUNC.NTZ R11, R11 ;  /* 0x0000000b000b7305 */ /* 0x000e62000020f100 */
[----:B0-----:R-:W-:Y:S07]  /*0270*/  STG.E desc[UR4][R2.64], R9 ;  /* 0x0000000902007986 */ /* 0x001fee000c101904 */
[----:B------:R-:W0:Y:S01]  /*0280*/  F2I.TRUNC.NTZ R13, R13 ;  /* 0x0000000d000d7305 */ /* 0x000e22000020f100 */
[----:B-1----:R-:W-:Y:S04]  /*0290*/  STG.E desc[UR4][R2.64+0x4], R11 ;  /* 0x0000040b02007986 */ /* 0x002fe8000c101904 */
[----:B0-----:R-:W-:Y:S01]  /*02a0*/  STG.E desc[UR4][R2.64+0x8], R13 ;  /* 0x0000080d02007986 */ /* 0x001fe2000c101904 */
[----:B------:R-:W-:Y:S05]  /*02b0*/  EXIT ;  /* 0x000000000000794d */ /* 0x000fea0003800000 */
.L_x_0:
[----:B------:R-:W-:-:S00]  /*02c0*/  BRA `(.L_x_0) ;  /* 0xfffffffc00fc7947 */ /* 0x000fc0000383ffff */
[----:B------:R-:W-:-:S00]  /*02d0*/  NOP ;  /* 0x0000000000007918 */ /* 0x000fc00000000000 */
        /* <DEDUP_REMOVED lines=10> */
.L_x_14:


//--------------------- .text._Z10areaFilterPiS_iiPA3_i --------------------------
	.section	.text._Z10areaFilterPiS_iiPA3_i,"ax",@progbits
	.align	128
        .global         _Z10areaFilterPiS_iiPA3_i
        .type           _Z10areaFilterPiS_iiPA3_i,@function
        .size           _Z10areaFilterPiS_iiPA3_i,(.L_x_15 - _Z10areaFilterPiS_iiPA3_i)
        .other          _Z10areaFilterPiS_iiPA3_i,@"STO_CUDA_ENTRY STV_DEFAULT"
_Z10areaFilterPiS_iiPA3_i:
.text._Z10areaFilterPiS_iiPA3_i:
[----:B------:R-:W-:Y:S01]  /*0000*/  LDC R1, c[0x0][0x37c] ;  /* 0x0000df00ff017b82 */ /* 0x000fe20000000800 */
[----:B------:R-:W0:Y:S01]  /*0010*/  S2R R0, SR_TID.X ;  /* 0x0000000000007919 */ /* 0x000e220000002100 */
[----:B------:R-:W0:Y:S01]  /*0020*/  LDCU UR6, c[0x0][0x390] ;  /* 0x00007200ff0677ac */ /* 0x000e220008000800 */
[----:B------:R-:W-:Y:S01]  /*0030*/  BSSY.RECONVERGENT B0, `(.L_x_1) ;  /* 0x0000032000007945 */ /* 0x000fe20003800200 */
[----:B------:R-:W-:Y:S01]  /*0040*/  CS2R R4, SRZ ;  /* 0x0000000000047805 */ /* 0x000fe2000001ff00 */
[----:B------:R-:W1:Y:S01]  /*0050*/  S2R R3, SR_CTAID.X ;  /* 0x0000000000037919 */ /* 0x000e620000002500 */
[----:B------:R-:W2:Y:S01]  /*0060*/  LDCU.64 UR4, c[0x0][0x358] ;  /* 0x00006b00ff0477ac */ /* 0x000ea20008000a00 */
[----:B------:R-:W-:Y:S02]  /*0070*/  IMAD.MOV.U32 R2, RZ, RZ, RZ ;  /* 0x000000ffff027224 */ /* 0x000fe400078e00ff */
[----:B------:R-:W-:Y:S01]  /*0080*/  IMAD.MOV.U32 R7, RZ, RZ, RZ ;  /* 0x000000ffff077224 */ /* 0x000fe200078e00ff */
[----:B0-----:R-:W-:-:S02]  /*0090*/  ISETP.GT.AND P0, PT, R0, UR6, PT ;  /* 0x0000000600007c0c */ /* 0x001fc4000bf04270 */
[----:B------:R-:W-:-:S11]  /*00a0*/  IADD3 R6, PT, PT, R0, -0x1, RZ ;  /* 0xffffffff00067810 */ /* 0x000fd60007ffe0ff */
[----:B-12---:R-:W-:Y:S05]  /*00b0*/  @P0 BRA `(.L_x_2) ;  /* 0x0000000000a40947 */ /* 0x006fea0003800000 */
[----:B------:R-:W-:Y:S01]  /*00c0*/  VIADD R13, R3, 0xffffffff ;  /* 0xffffffff030d7836 */ /* 0x000fe20000000000 */
[----:B------:R-:W-:Y:S01]  /*00d0*/  BSSY.RECONVERGENT B1, `(.L_x_3) ;  /* 0x000000d000017945 */ /* 0x000fe20003800200 */
[----:B------:R-:W-:-:S03]  /*00e0*/  ISETP.GE.U32.AND P2, PT, R0, UR6, PT ;  /* 0x0000000600007c0c */ /* 0x000fc6000bf46070 */
[----:B------:R-:W-:-:S04]  /*00f0*/  LOP3.LUT R8, R6, R13, RZ, 0xfc, !PT ;  /* 0x0000000d06087212 */ /* 0x000fc800078efcff */
[----:B------:R-:W-:-:S13]  /*0100*/  ISETP.GE.AND P1, PT, R8, RZ, PT ;  /* 0x000000ff0800720c */ /* 0x000fda0003f26270 */
[----:B------:R-:W-:Y:S05]  /*0110*/  @!P1 BRA `(.L_x_4) ;  /* 0x0000000000209947 */ /* 0x000fea0003800000 */
[----:B------:R-:W0:Y:S01]  /*0120*/  LDC.64 R8, c[0x0][0x388] ;  /* 0x0000e200ff087b82 */ /* 0x000e220000000a00 */
[----:B------:R-:W-:-:S04]  /*0130*/  IMAD R2, R13, UR6, R6 ;  /* 0x000000060d027c24 */ /* 0x000fc8000f8e0206 */
[----:B------:R-:W-:-:S04]  /*0140*/  IMAD R5, R2, 0x3, RZ ;  /* 0x0000000302057824 */ /* 0x000fc800078e02ff */
[----:B0-----:R-:W-:-:S05]  /*0150*/  IMAD.WIDE R8, R5, 0x4, R8 ;  /* 0x0000000405087825 */ /* 0x001fca00078e0208 */
[----:B------:R0:W5:Y:S04]  /*0160*/  LDG.E R4, desc[UR4][R8.64] ;  /* 0x0000000408047981 */ /* 0x000168000c1e1900 */
[----:B------:R0:W5:Y:S04]  /*0170*/  LDG.E R2, desc[UR4][R8.64+0x4] ;  /* 0x0000040408027981 */ /* 0x000168000c1e1900 */
[----:B------:R0:W5:Y:S01]  /*0180*/  LDG.E R5, desc[UR4][R8.64+0x8] ;  /* 0x0000080408057981 */ /* 0x000162000c1e1900 */
[----:B------:R-:W-:-:S07]  /*0190*/  IMAD.MOV.U32 R7, RZ, RZ, 0x1 ;  /* 0x00000001ff077424 */ /* 0x000fce00078e00ff */
.L_x_4:
[----:B------:R-:W-:Y:S05]  /*01a0*/  BSYNC.RECONVERGENT B1 ;  /* 0x0000000000017941 */ /* 0x000fea0003800200 */
.L_x_3:
[----:B------:R-:W-:Y:S05]  /*01b0*/  @P2 BRA `(.L_x_2) ;  /* 0x0000000000642947 */ /* 0x000fea0003800000 */
[----:B------:R-:W-:Y:S02]  /*01c0*/  ISETP.NE.AND P2, PT, R3, RZ, PT ;  /* 0x000000ff0300720c */ /* 0x000fe40003f45270 */
[----:B------:R-:W-:-:S04]  /*01d0*/  IADD3 R14, PT, PT, R0, 0x1, RZ ;  /* 0x00000001000e7810 */ /* 0x000fc80007ffe0ff */
[----:B------:R-:W-:-:S07]  /*01e0*/  ISETP.GE.U32.OR P1, PT, R14, UR6, !P2 ;  /* 0x000000060e007c0c */ /* 0x000fce000d726470 */
[----:B------:R-:W1:Y:S01]  /*01f0*/  @P2 LDC.64 R10, c[0x0][0x388] ;  /* 0x0000e200ff0a2b82 */ /* 0x000e620000000a00 */
[----:B------:R-:W-:-:S04]  /*0200*/  @P2 IMAD R12, R13, UR6, R0 ;  /* 0x000000060d0c2c24 */ /* 0x000fc8000f8e0200 */
[----:B------:R-:W-:Y:S02]  /*0210*/  @P2 IMAD R15, R12, 0x3, RZ ;  /* 0x000000030c0f2824 */ /* 0x000fe400078e02ff */
[----:B------:R-:W-:Y:S01]  /*0220*/  @!P1 IMAD R13, R13, UR6, R14 ;  /* 0x000000060d0d9c24 */ /* 0x000fe2000f8e020e */
[----:B0-----:R-:W0:Y:S03]  /*0230*/  @!P1 LDC.64 R8, c[0x0][0x388] ;  /* 0x0000e200ff089b82 */ /* 0x001e260000000a00 */
[----:B------:R-:W-:Y:S02]  /*0240*/  @!P1 IMAD R13, R13, 0x3, RZ ;  /* 0x000000030d0d9824 */ /* 0x000fe400078e02ff */
[----:B-1----:R-:W-:-:S05]  /*0250*/  @P2 IMAD.WIDE R10, R15, 0x4, R10 ;  /* 0x000000040f0a2825 */ /* 0x002fca00078e020a */
[----:B------:R-:W2:Y:S01]  /*0260*/  @P2 LDG.E R15, desc[UR4][R10.64+0x4] ;  /* 0x000004040a0f2981 */ /* 0x000ea2000c1e1900 */
[----:B0-----:R-:W-:-:S03]  /*0270*/  @!P1 IMAD.WIDE R8, R13, 0x4, R8 ;  /* 0x000000040d089825 */ /* 0x001fc600078e0208 */
[----:B------:R-:W3:Y:S04]  /*0280*/  @P2 LDG.E R12, desc[UR4][R10.64+0x8] ;  /* 0x000008040a0c2981 */ /* 0x000ee8000c1e1900 */
[----:B------:R-:W4:Y:S04]  /*0290*/  @P2 LDG.E R13, desc[UR4][R10.64] ;  /* 0x000000040a0d2981 */ /* 0x000f28000c1e1900 */
[----:B------:R-:W4:Y:S04]  /*02a0*/  @!P1 LDG.E R17, desc[UR4][R8.64] ;  /* 0x0000000408119981 */ /* 0x000f28000c1e1900 */
[----:B------:R-:W4:Y:S04]  /*02b0*/  @!P1 LDG.E R19, desc[UR4][R8.64+0x4] ;  /* 0x0000040408139981 */ /* 0x000f28000c1e1900 */
[----:B------:R-:W4:Y:S01]  /*02c0*/  @!P1 LDG.E R14, desc[UR4][R8.64+0x8] ;  /* 0x00000804080e9981 */ /* 0x000f22000c1e1900 */
[----:B------:R-:W-:-:S05]  /*02d0*/  @P2 LOP3.LUT R7, R7, 0x2, RZ, 0xfc, !PT ;  /* 0x0000000207072812 */ /* 0x000fca00078efcff */
[----:B------:R-:W-:Y:S01]  /*02e0*/  @!P1 VIADD R7, R7, 0x1 ;  /* 0x0000000107079836 */ /* 0x000fe20000000000 */
[----:B--2--5:R-:W-:Y:S01]  /*02f0*/  @P2 LEA R2, R15, R2, 0x1 ;  /* 0x000000020f022211 */ /* 0x024fe200078e08ff */
[----:B---3--:R-:W-:Y:S02]  /*0300*/  @P2 IMAD R5, R12, 0x2, R5 ;  /* 0x000000020c052824 */ /* 0x008fe400078e0205 */
[----:B----4-:R-:W-:-:S05]  /*0310*/  @P2 IMAD R4, R13, 0x2, R4 ;  /* 0x000000020d042824 */ /* 0x010fca00078e0204 */
[----:B------:R-:W-:Y:S01]  /*0320*/  @!P1 IADD3 R4, PT, PT, R4, R17, RZ ;  /* 0x0000001104049210 */ /* 0x000fe20007ffe0ff */
[----:B------:R-:W-:Y:S01]  /*0330*/  @!P1 IMAD.IADD R2, R2, 0x1, R19 ;  /* 0x0000000102029824 */ /* 0x000fe200078e0213 */
[----:B------:R-:W-:-:S07]  /*0340*/  @!P1 IADD3 R5, PT, PT, R5, R14, RZ ;  /* 0x0000000e05059210 */ /* 0x000fce0007ffe0ff */
.L_x_2:
[----:B------:R-:W-:Y:S05]  /*0350*/  BSYNC.RECONVERGENT B0 ;  /* 0x0000000000007941 */ /* 0x000fea0003800200 */
.L_x_1:
[----:B------:R-:W1:Y:S02]  /*0360*/  LDCU UR7, c[0x0][0x394] ;  /* 0x00007280ff0777ac */ /* 0x000e640008000800 */
[----:B-1----:R-:W-:-:S13]  /*0370*/  ISETP.GE.AND P1, PT, R3, UR7, PT ;  /* 0x0000000703007c0c */ /* 0x002fda000bf26270 */
[----:B------:R-:W-:Y:S05]  /*0380*/  @P1 BRA `(.L_x_5) ;  /* 0x0000000400681947 */ /* 0x000fea0003800000 */
[----:B------:R-:W-:Y:S04]  /*0390*/  BSSY.RECONVERGENT B0, `(.L_x_6) ;  /* 0x000002b000007945 */ /* 0x000fe80003800200 */
[----:B------:R-:W-:Y:S05]  /*03a0*/  @P0 BRA `(.L_x_7) ;  /* 0x0000000000a40947 */ /* 0x000fea0003800000 */
[C---:B------:R-:W-:Y:S01]  /*03b0*/  ISETP.NE.AND P1, PT, R0.reuse, RZ, PT ;  /* 0x000000ff0000720c */ /* 0x040fe20003f25270 */
[----:B------:R-:W-:Y:S01]  /*03c0*/  BSSY.RECONVERGENT B1, `(.L_x_8) ;  /* 0x0000010000017945 */ /* 0x000fe20003800200 */
[----:B------:R-:W-:Y:S02]  /*03d0*/  ISETP.GE.U32.AND P2, PT, R0, UR6, PT ;  /* 0x0000000600007c0c */ /* 0x000fe4000bf46070 */
[----:B------:R-:W-:-:S09]  /*03e0*/  MOV R12, R7 ;  /* 0x00000007000c7202 */ /* 0x000fd20000000f00 */
[----:B------:R-:W-:Y:S05]  /*03f0*/  @!P1 BRA `(.L_x_9) ;  /* 0x0000000000309947 */ /* 0x000fea0003800000 */
[----:B0-----:R-:W0:Y:S01]  /*0400*/  LDC.64 R8, c[0x0][0x388] ;  /* 0x0000e200ff087b82 */ /* 0x001e220000000a00 */
[----:B------:R-:W-:-:S04]  /*0410*/  IMAD R10, R3, UR6, R6 ;  /* 0x00000006030a7c24 */ /* 0x000fc8000f8e0206 */
[----:B------:R-:W-:-:S04]  /*0420*/  IMAD R11, R10, 0x3, RZ ;  /* 0x000000030a0b7824 */ /* 0x000fc800078e02ff */
[----:B0-----:R-:W-:-:S05]  /*0430*/  IMAD.WIDE.U32 R8, R11, 0x4, R8 ;  /* 0x000000040b087825 */ /* 0x001fca00078e0008 */
[----:B------:R-:W2:Y:S04]  /*0440*/  LDG.E R11, desc[UR4][R8.64] ;  /* 0x00000004080b7981 */ /* 0x000ea8000c1e1900 */
[----:B------:R-:W3:Y:S04]  /*0450*/  LDG.E R13, desc[UR4][R8.64+0x4] ;  /* 0x00000404080d7981 */ /* 0x000ee8000c1e1900 */
[----:B------:R-:W4:Y:S01]  /*0460*/  LDG.E R10, desc[UR4][R8.64+0x8] ;  /* 0x00000804080a7981 */ /* 0x000f22000c1e1900 */
[----:B------:R-:W-:-:S04]  /*0470*/  VIADD R12, R7, 0x2 ;  /* 0x00000002070c7836 */ /* 0x000fc80000000000 */
[----:B------:R-:W-:Y:S01]  /*0480*/  IMAD.MOV.U32 R7, RZ, RZ, R12 ;  /* 0x000000ffff077224 */ /* 0x000fe200078e000c */
[----:B--2--5:R-:W-:Y:S01]  /*0490*/  LEA R4, R11, R4, 0x1 ;  /* 0x000000040b047211 */ /* 0x024fe200078e08ff */
[----:B---3--:R-:W-:Y:S01]  /*04a0*/  IMAD R2, R13, 0x2, R2 ;  /* 0x000000020d027824 */ /* 0x008fe200078e0202 */
[----:B----4-:R-:W-:-:S07]  /*04b0*/  LEA R5, R10, R5, 0x1 ;  /* 0x000000050a057211 */ /* 0x010fce00078e08ff */
.L_x_9:
[----:B------:R-:W-:Y:S05]  /*04c0*/  BSYNC.RECONVERGENT B1 ;  /* 0x0000000000017941 */ /* 0x000fea0003800200 */
.L_x_8:
[----:B------:R-:W-:Y:S05]  /*04d0*/  @P2 BRA `(.L_x_7) ;  /* 0x0000000000582947 */ /* 0x000fea0003800000 */
[----:B------:R-:W0:Y:S01]  /*04e0*/  LDC.64 R10, c[0x0][0x388] ;  /* 0x0000e200ff0a7b82 */ /* 0x000e220000000a00 */
[----:B------:R-:W-:-:S04]  /*04f0*/  IADD3 R7, PT, PT, R0, 0x1, RZ ;  /* 0x0000000100077810 */ /* 0x000fc80007ffe0ff */
[----:B------:R-:W-:Y:S01]  /*0500*/  ISETP.GE.U32.AND P1, PT, R7, UR6, PT ;  /* 0x0000000607007c0c */ /* 0x000fe2000bf26070 */
[----:B------:R-:W-:-:S04]  /*0510*/  IMAD R7, R3, UR6, R0 ;  /* 0x0000000603077c24 */ /* 0x000fc8000f8e0200 */
[----:B------:R-:W-:-:S08]  /*0520*/  IMAD R7, R7, 0x3, RZ ;  /* 0x0000000307077824 */ /* 0x000fd000078e02ff */
[C---:B------:R-:W-:Y:S02]  /*0530*/  @!P1 VIADD R13, R7.reuse, 0x3 ;  /* 0x00000003070d9836 */ /* 0x040fe40000000000 */
[----:B0-----:R-:W-:-:S04]  /*0540*/  IMAD.WIDE.U32 R8, R7, 0x4, R10 ;  /* 0x0000000407087825 */ /* 0x001fc800078e000a */
[----:B------:R-:W-:Y:S01]  /*0550*/  @!P1 IMAD.WIDE.U32 R10, R13, 0x4, R10 ;  /* 0x000000040d0a9825 */ /* 0x000fe200078e000a */
[----:B------:R-:W2:Y:S04]  /*0560*/  LDG.E R15, desc[UR4][R8.64+0x4] ;  /* 0x00000404080f7981 */ /* 0x000ea8000c1e1900 */
[----:B------:R-:W3:Y:S04]  /*0570*/  LDG.E R13, desc[UR4][R8.64] ;  /* 0x00000004080d7981 */ /* 0x000ee8000c1e1900 */
[----:B------:R-:W4:Y:S04]  /*0580*/  LDG.E R14, desc[UR4][R8.64+0x8] ;  /* 0x00000804080e7981 */ /* 0x000f28000c1e1900 */
[----:B------:R-:W4:Y:S04]  /*0590*/  @!P1 LDG.E R17, desc[UR4][R10.64] ;  /* 0x000000040a119981 */ /* 0x000f28000c1e1900 */
[----:B------:R-:W4:Y:S04]  /*05a0*/  @!P1 LDG.E R19, desc[UR4][R10.64+0x4] ;  /* 0x000004040a139981 */ /* 0x000f28000c1e1900 */
[----:B------:R-:W4:Y:S01]  /*05b0*/  @!P1 LDG.E R16, desc[UR4][R10.64+0x8] ;  /* 0x000008040a109981 */ /* 0x000f22000c1e1900 */
[----:B------:R-:W-:-:S02]  /*05c0*/  IADD3 R7, PT, PT, R12, 0x4, RZ ;  /* 0x000000040c077810 */ /* 0x000fc40007ffe0ff */
[----:B------:R-:W-:Y:S02]  /*05d0*/  @!P1 IADD3 R7, PT, PT, R12, 0x6, RZ ;  /* 0x000000060c079810 */ /* 0x000fe40007ffe0ff */
[----:B--2--5:R-:W-:Y:S01]  /*05e0*/  LEA R2, R15, R2, 0x2 ;  /* 0x000000020f027211 */ /* 0x024fe200078e10ff */
[----:B---3--:R-:W-:Y:S02]  /*05f0*/  IMAD R4, R13, 0x4, R4 ;  /* 0x000000040d047824 */ /* 0x008fe400078e0204 */
[----:B----4-:R-:W-:Y:S02]  /*0600*/  IMAD R5, R14, 0x4, R5 ;  /* 0x000000040e057824 */ /* 0x010fe400078e0205 */
[----:B------:R-:W-:Y:S01]  /*0610*/  @!P1 IMAD R4, R17, 0x2, R4 ;  /* 0x0000000211049824 */ /* 0x000fe200078e0204 */
[----:B------:R-:W-:Y:S01]  /*0620*/  @!P1 LEA R2, R19, R2, 0x1 ;  /* 0x0000000213029211 */ /* 0x000fe200078e08ff */
[----:B------:R-:W-:-:S07]  /*0630*/  @!P1 IMAD R5, R16, 0x2, R5 ;  /* 0x0000000210059824 */ /* 0x000fce00078e0205 */
.L_x_7:
[----:B------:R-:W-:Y:S05]  /*0640*/  BSYNC.RECONVERGENT B0 ;  /* 0x0000000000007941 */ /* 0x000fea0003800200 */
.L_x_6:
[----:B------:R-:W-:Y:S01]  /*0650*/  IADD3 R13, PT, PT, R3, 0x1, RZ ;  /* 0x00000001030d7810 */ /* 0x000fe20007ffe0ff */
[----:B------:R-:W-:Y:S03]  /*0660*/  BSSY.RECONVERGENT B0, `(.L_x_5) ;  /* 0x000002c000007945 */ /* 0x000fe60003800200 */
[----:B------:R-:W-:-:S13]  /*0670*/  ISETP.GE.U32.OR P0, PT, R13, UR7, P0 ;  /* 0x000000070d007c0c */ /* 0x000fda0008706470 */
[----:B------:R-:W-:Y:S05]  /*0680*/  @P0 BRA `(.L_x_10) ;  /* 0x0000000000a40947 */ /* 0x000fea0003800000 */
[C---:B------:R-:W-:Y:S01]  /*0690*/  ISETP.NE.AND P0, PT, R0.reuse, RZ, PT ;  /* 0x000000ff0000720c */ /* 0x040fe20003f05270 */
[----:B------:R-:W-:Y:S01]  /*06a0*/  BSSY.RECONVERGENT B1, `(.L_x_11) ;  /* 0x0000010000017945 */ /* 0x000fe20003800200 */
[----:B------:R-:W-:Y:S01]  /*06b0*/  ISETP.GE.U32.AND P1, PT, R0, UR6, PT ;  /* 0x0000000600007c0c */ /* 0x000fe2000bf26070 */
[----:B------:R-:W-:-:S10]  /*06c0*/  IMAD.MOV.U32 R12, RZ, RZ, R7 ;  /* 0x000000ffff0c7224 */ /* 0x000fd400078e0007 */
        /* <DEDUP_REMOVED lines=8> */
[----:B------:R-:W-:-:S04]  /*0750*/  IADD3 R12, PT, PT, R7, 0x1, RZ ;  /* 0x00000001070c7810 */ /* 0x000fc80007ffe0ff */
[----:B------:R-:W-:Y:S01]  /*0760*/  MOV R7, R12 ;  /* 0x0000000c00077202 */ /* 0x000fe20000000f00 */
[----:B--2--5:R-:W-:Y:S01]  /*0770*/  IMAD.IADD R4, R4, 0x1, R11 ;  /* 0x0000000104047824 */ /* 0x024fe200078e020b */
[----:B---3--:R-:W-:Y:S01]  /*0780*/  IADD3 R2, PT, PT, R2, R15, RZ ;  /* 0x0000000f02027210 */ /* 0x008fe20007ffe0ff */
[----:B----4-:R-:W-:-:S07]  /*0790*/  IMAD.IADD R5, R5, 0x1, R6 ;  /* 0x0000000105057824 */ /* 0x010fce00078e0206 */
.L_x_12:
[----:B------:R-:W-:Y:S05]  /*07a0*/  BSYNC.RECONVERGENT B1 ;  /* 0x0000000000017941 */ /* 0x000fea0003800200 */
.L_x_11:
[----:B------:R-:W-:Y:S05]  /*07b0*/  @P1 BRA `(.L_x_10) ;  /* 0x0000000000581947 */ /* 0x000fea0003800000 */
[----:B------:R-:W0:Y:S01]  /*07c0*/  LDC.64 R10, c[0x0][0x388] ;  /* 0x0000e200ff0a7b82 */ /* 0x000e220000000a00 */
[----:B------:R-:W-:Y:S02]  /*07d0*/  VIADD R6, R0, 0x1 ;  /* 0x0000000100067836 */ /* 0x000fe40000000000 */
[----:B------:R-:W-:-:S03]  /*07e0*/  IMAD R13, R13, UR6, R0 ;  /* 0x000000060d0d7c24 */ /* 0x000fc6000f8e0200 */
[----:B------:R-:W-:Y:S01]  /*07f0*/  ISETP.GE.U32.AND P0, PT, R6, UR6, PT ;  /* 0x0000000606007c0c */ /* 0x000fe2000bf06070 */
[----:B------:R-:W-:-:S12]  /*0800*/  IMAD R13, R13, 0x3, RZ ;  /* 0x000000030d0d7824 */ /* 0x000fd800078e02ff */
[C---:B------:R-:W-:Y:S01]  /*0810*/  @!P0 IADD3 R7, PT, PT, R13.reuse, 0x3, RZ ;  /* 0x000000030d078810 */ /* 0x040fe20007ffe0ff */
        /* <DEDUP_REMOVED lines=8> */
[----:B------:R-:W-:-:S02]  /*08a0*/  VIADD R7, R12, 0x2 ;  /* 0x000000020c077836 */ /* 0x000fc40000000000 */
[----:B------:R-:W-:Y:S01]  /*08b0*/  @!P0 VIADD R7, R12, 0x3 ;  /* 0x000000030c078836 */ /* 0x000fe20000000000 */
[----:B--2--5:R-:W-:Y:S01]  /*08c0*/  LEA R4, R13, R4, 0x1 ;  /* 0x000000040d047211 */ /* 0x024fe200078e08ff */
[----:B---3--:R-:W-:Y:S01]  /*08d0*/  IMAD R2, R15, 0x2, R2 ;  /* 0x000000020f027824 */ /* 0x008fe200078e0202 */
[----:B----4-:R-:W-:Y:S02]  /*08e0*/  LEA R5, R6, R5, 0x1 ;  /* 0x0000000506057211 */ /* 0x010fe400078e08ff */
[----:B------:R-:W-:Y:S01]  /*08f0*/  @!P0 IADD3 R4, PT, PT, R4, R17, RZ ;  /* 0x0000001104048210 */ /* 0x000fe20007ffe0ff */
[----:B------:R-:W-:Y:S01]  /*0900*/  @!P0 IMAD.IADD R2, R2, 0x1, R19 ;  /* 0x0000000102028824 */ /* 0x000fe200078e0213 */
[----:B------:R-:W-:-:S07]  /*0910*/  @!P0 IADD3 R5, PT, PT, R5, R14, RZ ;  /* 0x0000000e05058210 */ /* 0x000fce0007ffe0ff */
.L_x_10:
[----:B------:R-:W-:Y:S05]  /*0920*/  BSYNC.RECONVERGENT B0 ;  /* 0x0000000000007941 */ /* 0x000fea0003800200 */
.L_x_5:
[-C--:B------:R-:W-:Y:S01]  /*0930*/  IABS R6, R7.reuse ;  /* 0x0000000700067213 */ /* 0x080fe20000000000 */
[----:B------:R-:W-:Y:S01]  /*0940*/  IMAD R0, R3, UR6, R0 ;  /* 0x0000000603007c24 */ /* 0x000fe2000f8e0200 */
[----:B-----5:R-:W-:Y:S02]  /*0950*/  IABS R13, R4 ;  /* 0x00000004000d7213 */ /* 0x020fe40000000000 */
[----:B------:R-:W1:Y:S01]  /*0960*/  I2F.RP R10, R6 ;  /* 0x00000006000a7306 */ /* 0x000e620000209400 */
[----:B------:R-:W-:Y:S01]  /*0970*/  IABS R12, R7 ;  /* 0x00000007000c7213 */ /* 0x000fe20000000000 */
[----:B------:R-:W-:Y:S01]  /*0980*/  IMAD R3, R0, 0x3, RZ ;  /* 0x0000000300037824 */ /* 0x000fe200078e02ff */
[----:B------:R-:W-:Y:S02]  /*0990*/  IABS R14, R5 ;  /* 0x00000005000e7213 */ /* 0x000fe40000000000 */
[----:B------:R-:W-:Y:S02]  /*09a0*/  IADD3 R15, PT, PT, RZ, -R12, RZ ;  /* 0x8000000cff0f7210 */ /* 0x000fe40007ffe0ff */
[----:B------:R-:W-:-:S02]  /*09b0*/  LOP3.LUT R4, R4, R7, RZ, 0x3c, !PT ;  /* 0x0000000704047212 */ /* 0x000fc400078e3cff */
[----:B------:R-:W-:Y:S02]  /*09c0*/  LOP3.LUT R5, R5, R7, RZ, 0x3c, !PT ;  /* 0x0000000705057212 */ /* 0x000fe400078e3cff */
[----:B------:R-:W-:Y:S01]  /*09d0*/  ISETP.GE.AND P4, PT, R4, RZ, PT ;  /* 0x000000ff0400720c */ /* 0x000fe20003f86270 */
[----:B-1----:R-:W0:Y:S02]  /*09e0*/  MUFU.RCP R10, R10 ;  /* 0x0000000a000a7308 */ /* 0x002e240000001000 */
[----:B0-----:R-:W-:-:S06]  /*09f0*/  VIADD R8, R10, 0xffffffe ;  /* 0x0ffffffe0a087836 */ /* 0x001fcc0000000000 */
[----:B------:R0:W1:Y:S02]  /*0a00*/  F2I.FTZ.U32.TRUNC.NTZ R9, R8 ;  /* 0x0000000800097305 */ /* 0x000064000021f000 */
[----:B0-----:R-:W-:Y:S01]  /*0a10*/  IMAD.MOV.U32 R8, RZ, RZ, RZ ;  /* 0x000000ffff087224 */ /* 0x001fe200078e00ff */
[----:B-1----:R-:W-:-:S05]  /*0a20*/  IADD3 R11, PT, PT, RZ, -R9, RZ ;  /* 0x80000009ff0b7210 */ /* 0x002fca0007ffe0ff */
[----:B------:R-:W-:-:S04]  /*0a30*/  IMAD R11, R11, R6, RZ ;  /* 0x000000060b0b7224 */ /* 0x000fc800078e02ff */
[----:B------:R-:W-:Y:S01]  /*0a40*/  IMAD.HI.U32 R9, R9, R11, R8 ;  /* 0x0000000b09097227 */ /* 0x000fe200078e0008 */
[----:B------:R-:W-:Y:S02]  /*0a50*/  IABS R8, R2 ;  /* 0x0000000200087213 */ /* 0x000fe40000000000 */
[----:B------:R-:W-:-:S03]  /*0a60*/  LOP3.LUT R2, R2, R7, RZ, 0x3c, !PT ;  /* 0x0000000702027212 */ /* 0x000fc600078e3cff */
[----:B------:R-:W-:-:S04]  /*0a70*/  IMAD.HI.U32 R10, R9, R13, RZ ;  /* 0x0000000d090a7227 */ /* 0x000fc800078e00ff */
[----:B------:R-:W-:-:S04]  /*0a80*/  IMAD.HI.U32 R11, R9, R8, RZ ;  /* 0x00000008090b7227 */ /* 0x000fc800078e00ff */
[----:B------:R-:W-:-:S04]  /*0a90*/  IMAD.HI.U32 R12, R9, R14, RZ ;  /* 0x0000000e090c7227 */ /* 0x000fc800078e00ff */
[-C--:B------:R-:W-:Y:S02]  /*0aa0*/  IMAD R9, R10, R15.reuse, R13 ;  /* 0x0000000f0a097224 */ /* 0x080fe400078e020d */
[-C--:B------:R-:W-:Y:S02]  /*0ab0*/  IMAD R13, R11, R15.reuse, R8 ;  /* 0x0000000f0b0d7224 */ /* 0x080fe400078e0208 */
[----:B------:R-:W-:Y:S01]  /*0ac0*/  IMAD R15, R12, R15, R14 ;  /* 0x0000000f0c0f7224 */ /* 0x000fe200078e020e */
[C---:B------:R-:W-:Y:S02]  /*0ad0*/  ISETP.GT.U32.AND P5, PT, R6.reuse, R9, PT ;  /* 0x000000090600720c */ /* 0x040fe40003fa4070 */
[C---:B------:R-:W-:Y:S02]  /*0ae0*/  ISETP.GT.U32.AND P6, PT, R6.reuse, R13, PT ;  /* 0x0000000d0600720c */ /* 0x040fe40003fc4070 */
[----:B------:R-:W-:-:S09]  /*0af0*/  ISETP.GT.U32.AND P0, PT, R6, R15, PT ;  /* 0x0000000f0600720c */ /* 0x000fd20003f04070 */
[--C-:B------:R-:W-:Y:S01]  /*0b00*/  @!P5 IMAD.IADD R9, R9, 0x1, -R6.reuse ;  /* 0x000000010909d824 */ /* 0x100fe200078e0a06 */
[----:B------:R-:W-:Y:S01]  /*0b10*/  @!P5 IADD3 R10, PT, PT, R10, 0x1, RZ ;  /* 0x000000010a0ad810 */ /* 0x000fe20007ffe0ff */
[----:B------:R-:W-:Y:S01]  /*0b20*/  @!P6 VIADD R11, R11, 0x1 ;  /* 0x000000010b0be836 */ /* 0x000fe20000000000 */
[-C--:B------:R-:W-:Y:S01]  /*0b30*/  @!P6 IADD3 R13, PT, PT, R13, -R6.reuse, RZ ;  /* 0x800000060d0de210 */ /* 0x080fe20007ffe0ff */
[----:B------:R-:W-:Y:S01]  /*0b40*/  @!P0 IMAD.IADD R15, R15, 0x1, -R6 ;  /* 0x000000010f0f8824 */ /* 0x000fe200078e0a06 */
[-C--:B------:R-:W-:Y:S02]  /*0b50*/  ISETP.GE.U32.AND P1, PT, R9, R6.reuse, PT ;  /* 0x000000060900720c */ /* 0x080fe40003f26070 */
[----:B------:R-:W0:Y:S01]  /*0b60*/  LDC.64 R8, c[0x0][0x380] ;  /* 0x0000e000ff087b82 */ /* 0x000e220000000a00 */
[-C--:B------:R-:W-:Y:S02]  /*0b70*/  ISETP.GE.U32.AND P2, PT, R13, R6.reuse, PT ;  /* 0x000000060d00720c */ /* 0x080fe40003f46070 */
[----:B------:R-:W-:-:S02]  /*0b80*/  ISETP.GE.U32.AND P3, PT, R15, R6, PT ;  /* 0x000000060f00720c */ /* 0x000fc40003f66070 */
[----:B------:R-:W-:Y:S02]  /*0b90*/  ISETP.GE.AND P5, PT, R2, RZ, PT ;  /* 0x000000ff0200720c */ /* 0x000fe40003fa6270 */
[----:B------:R-:W-:Y:S02]  /*0ba0*/  ISETP.GE.AND P6, PT, R5, RZ, PT ;  /* 0x000000ff0500720c */ /* 0x000fe40003fc6270 */
[----:B------:R-:W-:Y:S02]  /*0bb0*/  @!P0 IADD3 R12, PT, PT, R12, 0x1, RZ ;  /* 0x000000010c0c8810 */ /* 0x000fe40007ffe0ff */
[----:B------:R-:W-:Y:S01]  /*0bc0*/  @P1 VIADD R10, R10, 0x1 ;  /* 0x000000010a0a1836 */ /* 0x000fe20000000000 */
[----:B------:R-:W-:Y:S02]  /*0bd0*/  ISETP.NE.AND P0, PT, R7, RZ, PT ;  /* 0x000000ff0700720c */ /* 0x000fe40003f05270 */
[----:B------:R-:W-:Y:S02]  /*0be0*/  @P2 IADD3 R11, PT, PT, R11, 0x1, RZ ;  /* 0x000000010b0b2810 */ /* 0x000fe40007ffe0ff */
[----:B------:R-:W-:Y:S01]  /*0bf0*/  @P3 VIADD R12, R12, 0x1 ;  /* 0x000000010c0c3836 */ /* 0x000fe20000000000 */
[----:B------:R-:W-:-:S02]  /*0c00*/  LOP3.LUT R7, RZ, R7, RZ, 0x33, !PT ;  /* 0x00000007ff077212 */ /* 0x000fc400078e33ff */
[----:B------:R-:W-:Y:S01]  /*0c10*/  @!P5 IMAD.MOV R11, RZ, RZ, -R11 ;  /* 0x000000ffff0bd224 */ /* 0x000fe200078e0a0b */
[----:B------:R-:W-:Y:S02]  /*0c20*/  @!P4 IADD3 R10, PT, PT, -R10, RZ, RZ ;  /* 0x000000ff0a0ac210 */ /* 0x000fe40007ffe1ff */
[----:B------:R-:W-:Y:S01]  /*0c30*/  @!P6 IADD3 R12, PT, PT, -R12, RZ, RZ ;  /* 0x000000ff0c0ce210 */ /* 0x000fe20007ffe1ff */
[----:B0-----:R-:W-:Y:S01]  /*0c40*/  IMAD.WIDE R8, R3, 0x4, R8 ;  /* 0x0000000403087825 */ /* 0x001fe200078e0208 */
[C---:B------:R-:W-:Y:S02]  /*0c50*/  SEL R3, R7.reuse, R10, !P0 ;  /* 0x0000000a07037207 */ /* 0x040fe40004000000 */
[C---:B------:R-:W-:Y:S02]  /*0c60*/  SEL R11, R7.reuse, R11, !P0 ;  /* 0x0000000b070b7207 */ /* 0x040fe40004000000 */
[----:B------:R-:W-:Y:S01]  /*0c70*/  SEL R7, R7, R12, !P0 ;  /* 0x0000000c07077207 */ /* 0x000fe20004000000 */
[----:B------:R-:W-:Y:S04]  /*0c80*/  STG.E desc[UR4][R8.64], R3 ;  /* 0x0000000308007986 */ /* 0x000fe8000c101904 */
[----:B------:R-:W-:Y:S04]  /*0c90*/  STG.E desc[UR4][R8.64+0x4], R11 ;  /* 0x0000040b08007986 */ /* 0x000fe8000c101904 */
[----:B------:R-:W-:Y:S01]  /*0ca0*/  STG.E desc[UR4][R8.64+0x8], R7 ;  /* 0x0000080708007986 */ /* 0x000fe2000c101904 */
[----:B------:R-:W-:Y:S05]  /*0cb0*/  EXIT ;  /* 0x000000000000794d */ /* 0x000fea0003800000 */
.L_x_13:
        /* <DEDUP_REMOVED lines=12> */
.L_x_15:


//--------------------- .nv.shared.reserved.0     --------------------------
	.section	.nv.shared.reserved.0,"aw",@nobits
	.weak		__nv_reservedSMEM_offset_0_alias
	.size		__nv_reservedSMEM_offset_0_alias, 0, 64
	.other		__nv_reservedSMEM_offset_0_alias,@"STO_CUDA_RESERVED_SHARED STV_DEFAULT"
__nv_reservedSMEM_offset_0_alias:
	.zero		0
	.zero		64


//--------------------- .nv.constant0._Z11pointFilterPiS_iif --------------------------
	.section	.nv.constant0._Z11pointFilterPiS_iif,"a",@progbits
	.sectionflags	@""
	.align	4
.nv.constant0._Z11pointFilterPiS_iif:
	.zero		924


//--------------------- .nv.constant0._Z10areaFilterPiS_iiPA3_i --------------------------
	.section	.nv.constant0._Z10areaFilterPiS_iiPA3_i,"a",@progbits
	.sectionflags	@""
	.align	4
.nv.constant0._Z10areaFilterPiS_iiPA3_i:
	.zero		928


//--------------------- SYMBOLS --------------------------

	.type		.nv.reservedSmem.offset0,@object
	.size		.nv.reservedSmem.offset0,0x4
